//
// Generated by NVIDIA NVVM Compiler
//
// Compiler Build ID: CL-36424714
// Cuda compilation tools, release 13.0, V13.0.88
// Based on NVVM 20.0.0
//

.version 9.0
.target sm_100
.address_size 64

	// .globl	_Z20cast_double_to_floatPKdPfi
.const .align 8 .f64 CRAM16_ALPHA0 = 0d3CAE9F5396B44EA3;
.const .align 8 .b8 cram16_alpha_re[64] = {247, 39, 73, 58, 238, 88, 181, 64, 16, 102, 108, 58, 223, 156, 86, 64, 177, 154, 156, 246, 106, 79, 109, 64, 140, 30, 161, 86, 29, 162, 87, 64, 0, 222, 15, 204, 8, 195, 134, 64, 52, 98, 192, 178, 187, 61, 66, 64, 97, 43, 27, 180, 36, 121, 57, 64, 99, 214, 74, 165, 4, 242, 55, 64};
.const .align 8 .b8 cram16_alpha_im[64] = {45, 64, 125, 190, 122, 139, 226, 192, 90, 171, 71, 108, 38, 110, 145, 192, 128, 10, 108, 14, 213, 108, 122, 192, 161, 115, 75, 36, 18, 114, 114, 192, 32, 71, 117, 186, 73, 111, 253, 192, 185, 50, 182, 246, 66, 227, 92, 192, 216, 153, 205, 231, 30, 101, 58, 192, 237, 85, 164, 177, 34, 154, 22, 192};
.const .align 8 .b8 cram16_theta_re[64] = {96, 87, 163, 233, 164, 18, 12, 64, 17, 24, 171, 109, 232, 202, 23, 64, 121, 218, 217, 165, 84, 15, 21, 192, 29, 74, 50, 128, 195, 181, 246, 63, 143, 211, 155, 124, 42, 170, 25, 64, 68, 217, 102, 204, 2, 249, 19, 64, 141, 95, 148, 115, 115, 159, 246, 191, 48, 20, 59, 230, 21, 176, 37, 192};
.const .align 8 .b8 cram16_theta_im[64] = {240, 215, 53, 121, 85, 223, 32, 64, 21, 78, 109, 216, 28, 179, 12, 64, 25, 34, 57, 111, 96, 56, 48, 64, 235, 166, 29, 62, 201, 217, 37, 64, 203, 34, 47, 21, 32, 27, 243, 63, 50, 163, 87, 143, 206, 252, 23, 64, 8, 63, 30, 231, 213, 254, 42, 64, 28, 114, 70, 182, 6, 71, 51, 64};
.const .align 8 .f64 CRAM48_ALPHA0 = 0d3640802973B15BB4;
.const .align 8 .b8 cram48_alpha_re[192] = {218, 55, 5, 147, 231, 245, 131, 64, 139, 8, 44, 243, 170, 223, 103, 64, 74, 252, 150, 144, 233, 121, 122, 64, 125, 247, 196, 162, 59, 9, 125, 64, 132, 121, 103, 112, 33, 68, 136, 64, 122, 189, 105, 230, 117, 204, 157, 64, 48, 95, 22, 14, 201, 187, 166, 64, 174, 14, 68, 100, 69, 79, 104, 64, 10, 55, 95, 212, 63, 225, 0, 65, 174, 250, 32, 44, 113, 252, 181, 64, 180, 100, 196, 78, 97, 229, 106, 64, 193, 186, 186, 134, 225, 178, 148, 64, 134, 106, 186, 12, 190, 151, 207, 64, 157, 242, 133, 66, 119, 209, 91, 64, 160, 236, 169, 62, 153, 221, 90, 64, 180, 72, 21, 163, 221, 22, 86, 64, 14, 116, 108, 41, 156, 98, 87, 64, 34, 80, 44, 133, 156, 139, 87, 64, 215, 50, 11, 77, 20, 0, 90, 64, 180, 92, 99, 217, 154, 39, 81, 64, 222, 124, 254, 171, 168, 234, 85, 64, 81, 34, 52, 226, 114, 102, 90, 64, 231, 239, 42, 185, 243, 88, 83, 64, 87, 44, 163, 167, 190, 8, 90, 64};
.const .align 8 .b8 cram48_alpha_im[192] = {207, 116, 212, 71, 33, 19, 133, 192, 228, 84, 68, 32, 32, 213, 120, 192, 14, 146, 30, 97, 239, 228, 159, 192, 179, 164, 92, 77, 171, 211, 153, 192, 178, 86, 31, 74, 11, 107, 209, 192, 248, 101, 80, 243, 213, 190, 236, 192, 28, 109, 41, 175, 160, 112, 195, 192, 124, 97, 32, 96, 134, 76, 150, 192, 206, 86, 62, 153, 26, 217, 72, 193, 192, 29, 21, 23, 182, 142, 220, 192, 164, 144, 99, 150, 24, 135, 145, 192, 139, 25, 67, 77, 156, 26, 239, 192, 24, 65, 137, 211, 60, 201, 46, 193, 171, 211, 245, 14, 192, 23, 86, 192, 168, 115, 192, 4, 48, 55, 98, 192, 140, 191, 67, 158, 1, 241, 79, 192, 71, 143, 61, 154, 91, 113, 107, 192, 181, 33, 150, 157, 62, 255, 132, 192, 254, 71, 192, 7, 254, 43, 101, 192, 130, 9, 199, 239, 77, 141, 39, 192, 159, 196, 50, 10, 119, 244, 177, 192, 249, 222, 211, 167, 45, 41, 155, 192, 70, 145, 211, 229, 254, 142, 69, 192, 74, 48, 51, 213, 99, 92, 113, 192};
.const .align 8 .b8 cram48_theta_re[192] = {251, 184, 73, 10, 35, 84, 70, 192, 234, 203, 165, 112, 114, 35, 21, 192, 3, 89, 93, 58, 69, 188, 33, 192, 94, 57, 106, 221, 176, 241, 11, 64, 165, 201, 190, 112, 52, 72, 47, 64, 56, 32, 216, 20, 197, 107, 49, 64, 97, 0, 247, 33, 60, 88, 60, 192, 122, 91, 217, 25, 158, 157, 48, 64, 8, 185, 228, 99, 15, 6, 32, 64, 107, 171, 165, 101, 60, 115, 0, 192, 180, 223, 22, 34, 242, 251, 44, 64, 138, 24, 75, 18, 191, 137, 50, 64, 93, 163, 218, 219, 120, 221, 35, 64, 248, 108, 125, 142, 54, 113, 54, 192, 53, 90, 143, 135, 240, 124, 235, 63, 195, 97, 168, 202, 78, 185, 41, 192, 174, 29, 22, 118, 188, 74, 39, 64, 92, 29, 136, 106, 142, 15, 50, 64, 131, 50, 55, 123, 145, 123, 23, 64, 88, 214, 66, 49, 246, 182, 65, 192, 203, 77, 158, 92, 99, 3, 51, 64, 215, 137, 123, 189, 230, 218, 50, 64, 125, 49, 69, 63, 206, 88, 49, 192, 41, 220, 69, 19, 96, 83, 42, 64};
.const .align 8 .b8 cram48_theta_im[192] = {138, 51, 1, 59, 135, 42, 79, 64, 45, 91, 179, 101, 153, 73, 68, 64, 239, 100, 152, 0, 169, 160, 69, 64, 210, 36, 111, 192, 119, 104, 64, 64, 225, 110, 149, 133, 70, 41, 47, 64, 34, 44, 71, 144, 87, 136, 37, 64, 141, 247, 158, 37, 214, 118, 75, 64, 174, 19, 61, 152, 3, 87, 42, 64, 37, 161, 157, 234, 100, 205, 59, 64, 175, 47, 212, 47, 96, 249, 66, 64, 187, 148, 249, 69, 248, 255, 49, 64, 88, 199, 119, 111, 183, 229, 23, 64, 78, 197, 99, 38, 7, 84, 57, 64, 113, 4, 145, 86, 238, 229, 73, 64, 127, 39, 59, 247, 169, 174, 65, 64, 182, 126, 26, 233, 99, 0, 71, 64, 171, 52, 22, 202, 28, 223, 54, 64, 62, 203, 83, 201, 132, 188, 32, 64, 24, 162, 213, 75, 8, 76, 62, 64, 53, 15, 48, 50, 2, 44, 77, 64, 174, 154, 231, 128, 199, 27, 243, 63, 230, 40, 94, 152, 220, 170, 12, 64, 249, 63, 236, 209, 113, 107, 72, 64, 1, 223, 208, 240, 244, 109, 52, 64};

.visible .entry _Z20cast_double_to_floatPKdPfi(
	.param .u64 .ptr .align 1 _Z20cast_double_to_floatPKdPfi_param_0,
	.param .u64 .ptr .align 1 _Z20cast_double_to_floatPKdPfi_param_1,
	.param .u32 _Z20cast_double_to_floatPKdPfi_param_2
)
{
	.reg .pred 	%p<2>;
	.reg .b32 	%r<7>;
	.reg .b32 	%f<2>;
	.reg .b64 	%rd<9>;
	.reg .b64 	%fd<2>;

	ld.param.u64 	%rd1, [_Z20cast_double_to_floatPKdPfi_param_0];
	ld.param.u64 	%rd2, [_Z20cast_double_to_floatPKdPfi_param_1];
	ld.param.u32 	%r2, [_Z20cast_double_to_floatPKdPfi_param_2];
	mov.u32 	%r3, %ctaid.x;
	mov.u32 	%r4, %ntid.x;
	mov.u32 	%r5, %tid.x;
	mad.lo.s32 	%r1, %r3, %r4, %r5;
	mul.lo.s32 	%r6, %r2, %r2;
	setp.ge.s32 	%p1, %r1, %r6;
	@%p1 bra 	$L__BB0_2;
	cvta.to.global.u64 	%rd3, %rd1;
	cvta.to.global.u64 	%rd4, %rd2;
	mul.wide.s32 	%rd5, %r1, 8;
	add.s64 	%rd6, %rd3, %rd5;
	ld.global.f64 	%fd1, [%rd6];
	cvt.rn.f32.f64 	%f1, %fd1;
	mul.wide.s32 	%rd7, %r1, 4;
	add.s64 	%rd8, %rd4, %rd7;
	st.global.f32 	[%rd8], %f1;
$L__BB0_2:
	ret;

}


// ===== COMPILED SASS (sm_100) =====

	.target	sm_100

	.elftype	@"ET_EXEC"


//--------------------- .note.nv.tkinfo           --------------------------
	.section	.note.nv.tkinfo,"",@"SHT_NOTE"
	.sectionflags	@"SHF_NOTE_NV_TKINFO"
	.tkinfo
        /*0018*/ 	.word	0x00000002
        /*0030*/ 	.string	""
        /*0030*/ 	.string	"ptxas"
        /*0030*/ 	.string	"Cuda compilation tools, release 13.0, V13.0.88"
        /*0030*/ 	.string	"Build cuda_13.0.r13.0/compiler.36424714_0"
        /*0030*/ 	.string	"-arch sm_100 -m 64 "



//--------------------- .note.nv.cuinfo           --------------------------
	.section	.note.nv.cuinfo,"",@"SHT_NOTE"
	.sectionflags	@"SHF_NOTE_NV_CUINFO"
        /*0018*/ 	.short	0x0002
        /*001a*/ 	.short	0x0064
        /*001c*/ 	.short	0x0082
	.zero		2


//--------------------- .nv.info                  --------------------------
	.section	.nv.info,"",@"SHT_CUDA_INFO"
	.align	4


	//----- nvinfo : EIATTR_REGCOUNT
	.align		4
        /*0000*/ 	.byte	0x04, 0x2f
        /*0002*/ 	.short	(.L_11 - .L_10)
	.align		4
.L_10:
        /*0004*/ 	.word	index@(_Z20cast_double_to_floatPKdPfi)
        /*0008*/ 	.word	0x0000000c


	//----- nvinfo : EIATTR_FRAME_SIZE
	.align		4
.L_11:
        /*000c*/ 	.byte	0x04, 0x11
        /*000e*/ 	.short	(.L_13 - .L_12)
	.align		4
.L_12:
        /*0010*/ 	.word	index@(_Z20cast_double_to_floatPKdPfi)
        /*0014*/ 	.word	0x00000000


	//----- nvinfo : EIATTR_MIN_STACK_SIZE
	.align		4
.L_13:
        /*0018*/ 	.byte	0x04, 0x12
        /*001a*/ 	.short	(.L_15 - .L_14)
	.align		4
.L_14:
        /*001c*/ 	.word	index@(_Z20cast_double_to_floatPKdPfi)
        /*0020*/ 	.word	0x00000000
.L_15:


//--------------------- .nv.compat                --------------------------
	.section	.nv.compat,"",@"SHT_CUDA_COMPAT_INFO"
	.align	4
        /*0000*/ 	.byte	0x02, 0x09, 0x00, 0x00, 0x02, 0x02, 0x01, 0x00, 0x02, 0x05, 0x05, 0x00, 0x03, 0x07, 0x01, 0x01
        /*0010*/ 	.byte	0x02, 0x03, 0x00, 0x00, 0x02, 0x06, 0x01, 0x00, 0x04, 0x0b, 0x08, 0x00, 0x09, 0x00, 0x00, 0x00
        /*0020*/ 	.byte	0x00, 0x00, 0x00, 0x00


//--------------------- .nv.info._Z20cast_double_to_floatPKdPfi --------------------------
	.section	.nv.info._Z20cast_double_to_floatPKdPfi,"",@"SHT_CUDA_INFO"
	.sectionflags	@""
	.align	4


	//----- nvinfo : EIATTR_CUDA_API_VERSION
	.align		4
        /*0000*/ 	.byte	0x04, 0x37
        /*0002*/ 	.short	(.L_17 - .L_16)
.L_16:
        /*0004*/ 	.word	0x00000082


	//----- nvinfo : EIATTR_KPARAM_INFO
	.align		4
.L_17:
        /*0008*/ 	.byte	0x04, 0x17
        /*000a*/ 	.short	(.L_19 - .L_18)
.L_18:
        /*000c*/ 	.word	0x00000000
        /*0010*/ 	.short	0x0002
        /*0012*/ 	.short	0x0010
        /*0014*/ 	.byte	0x00, 0xf0, 0x11, 0x00


	//----- nvinfo : EIATTR_KPARAM_INFO
	.align		4
.L_19:
        /*0018*/ 	.byte	0x04, 0x17
        /*001a*/ 	.short	(.L_21 - .L_20)
.L_20:
        /*001c*/ 	.word	0x00000000
        /*0020*/ 	.short	0x0001
        /*0022*/ 	.short	0x0008
        /*0024*/ 	.byte	0x00, 0xf5, 0x21, 0x00


	//----- nvinfo : EIATTR_KPARAM_INFO
	.align		4
.L_21:
        /*0028*/ 	.byte	0x04, 0x17
        /*002a*/ 	.short	(.L_23 - .L_22)
.L_22:
        /*002c*/ 	.word	0x00000000
        /*0030*/ 	.short	0x0000
        /*0032*/ 	.short	0x0000
        /*0034*/ 	.byte	0x00, 0xf5, 0x21, 0x00


	//----- nvinfo : EIATTR_SPARSE_MMA_MASK
	.align		4
.L_23:
        /*0038*/ 	.byte	0x03, 0x50
        /*003a*/ 	.short	0x0000


	//----- nvinfo : EIATTR_MAXREG_COUNT
	.align		4
        /*003c*/ 	.byte	0x03, 0x1b
        /*003e*/ 	.short	0x00ff


	//----- nvinfo : EIATTR_MERCURY_ISA_VERSION
	.align		4
        /*0040*/ 	.byte	0x03, 0x5f
        /*0042*/ 	.short	0x0101


	//----- nvinfo : EIATTR_VRC_CTA_INIT_COUNT
	.align		4
        /*0044*/ 	.byte	0x02, 0x4a
	.zero		1
	.zero		1


	//----- nvinfo : EIATTR_EXIT_INSTR_OFFSETS
	.align		4
        /*0048*/ 	.byte	0x04, 0x1c
        /*004a*/ 	.short	(.L_25 - .L_24)


	//   ....[0]....
.L_24:
        /*004c*/ 	.word	0x00000080


	//   ....[1]....
        /*0050*/ 	.word	0x00000110


	//----- nvinfo : EIATTR_CBANK_PARAM_SIZE
	.align		4
.L_25:
        /*0054*/ 	.byte	0x03, 0x19
        /*0056*/ 	.short	0x0014


	//----- nvinfo : EIATTR_PARAM_CBANK
	.align		4
        /*0058*/ 	.byte	0x04, 0x0a
        /*005a*/ 	.short	(.L_27 - .L_26)
	.align		4
.L_26:
        /*005c*/ 	.word	index@(.nv.constant0._Z20cast_double_to_floatPKdPfi)
        /*0060*/ 	.short	0x0380
        /*0062*/ 	.short	0x0014


	//----- nvinfo : EIATTR_SW_WAR
	.align		4
.L_27:
        /*0064*/ 	.byte	0x04, 0x36
        /*0066*/ 	.short	(.L_29 - .L_28)
.L_28:
        /*0068*/ 	.word	0x00000008
.L_29:


//--------------------- .nv.callgraph             --------------------------
	.section	.nv.callgraph,"",@"SHT_CUDA_CALLGRAPH"
	.align	4
	.sectionentsize	8
	.align		4
        /*0000*/ 	.word	0x00000000
	.align		4
        /*0004*/ 	.word	0xffffffff
	.align		4
        /*0008*/ 	.word	0x00000000
	.align		4
        /*000c*/ 	.word	0xfffffffe
	.align		4
        /*0010*/ 	.word	0x00000000
	.align		4
        /*0014*/ 	.word	0xfffffffd
	.align		4
        /*0018*/ 	.word	0x00000000
	.align		4
        /*001c*/ 	.word	0xfffffffc


//--------------------- .nv.constant3             --------------------------
	.section	.nv.constant3,"a",@progbits
	.align	8
.nv.constant3:
	.type		CRAM16_ALPHA0,@object
	.size		CRAM16_ALPHA0,(cram16_alpha_re - CRAM16_ALPHA0)
CRAM16_ALPHA0:
        /*0000*/ 	.byte	0xa3, 0x4e, 0xb4, 0x96, 0x53, 0x9f, 0xae, 0x3c
	.type		cram16_alpha_re,@object
	.size		cram16_alpha_re,(cram16_alpha_im - cram16_alpha_re)
cram16_alpha_re:
        /*0008*/ 	.byte	0xf7, 0x27, 0x49, 0x3a, 0xee, 0x58, 0xb5, 0x40, 0x10, 0x66, 0x6c, 0x3a, 0xdf, 0x9c, 0x56, 0x40
        /*0018*/ 	.byte	0xb1, 0x9a, 0x9c, 0xf6, 0x6a, 0x4f, 0x6d, 0x40, 0x8c, 0x1e, 0xa1, 0x56, 0x1d, 0xa2, 0x57, 0x40
        /*0028*/ 	.byte	0x00, 0xde, 0x0f, 0xcc, 0x08, 0xc3, 0x86, 0x40, 0x34, 0x62, 0xc0, 0xb2, 0xbb, 0x3d, 0x42, 0x40
        /*0038*/ 	.byte	0x61, 0x2b, 0x1b, 0xb4, 0x24, 0x79, 0x39, 0x40, 0x63, 0xd6, 0x4a, 0xa5, 0x04, 0xf2, 0x37, 0x40
	.type		cram16_alpha_im,@object
	.size		cram16_alpha_im,(cram16_theta_re - cram16_alpha_im)
cram16_alpha_im:
        /*0048*/ 	.byte	0x2d, 0x40, 0x7d, 0xbe, 0x7a, 0x8b, 0xe2, 0xc0, 0x5a, 0xab, 0x47, 0x6c, 0x26, 0x6e, 0x91, 0xc0
        /*0058*/ 	.byte	0x80, 0x0a, 0x6c, 0x0e, 0xd5, 0x6c, 0x7a, 0xc0, 0xa1, 0x73, 0x4b, 0x24, 0x12, 0x72, 0x72, 0xc0
        /*0068*/ 	.byte	0x20, 0x47, 0x75, 0xba, 0x49, 0x6f, 0xfd, 0xc0, 0xb9, 0x32, 0xb6, 0xf6, 0x42, 0xe3, 0x5c, 0xc0
        /*0078*/ 	.byte	0xd8, 0x99, 0xcd, 0xe7, 0x1e, 0x65, 0x3a, 0xc0, 0xed, 0x55, 0xa4, 0xb1, 0x22, 0x9a, 0x16, 0xc0
	.type		cram16_theta_re,@object
	.size		cram16_theta_re,(cram16_theta_im - cram16_theta_re)
cram16_theta_re:
        /*0088*/ 	.byte	0x60, 0x57, 0xa3, 0xe9, 0xa4, 0x12, 0x0c, 0x40, 0x11, 0x18, 0xab, 0x6d, 0xe8, 0xca, 0x17, 0x40
        /*0098*/ 	.byte	0x79, 0xda, 0xd9, 0xa5, 0x54, 0x0f, 0x15, 0xc0, 0x1d, 0x4a, 0x32, 0x80, 0xc3, 0xb5, 0xf6, 0x3f
        /*00a8*/ 	.byte	0x8f, 0xd3, 0x9b, 0x7c, 0x2a, 0xaa, 0x19, 0x40, 0x44, 0xd9, 0x66, 0xcc, 0x02, 0xf9, 0x13, 0x40
        /*00b8*/ 	.byte	0x8d, 0x5f, 0x94, 0x73, 0x73, 0x9f, 0xf6, 0xbf, 0x30, 0x14, 0x3b, 0xe6, 0x15, 0xb0, 0x25, 0xc0
	.type		cram16_theta_im,@object
	.size		cram16_theta_im,(CRAM48_ALPHA0 - cram16_theta_im)
cram16_theta_im:
        /*00c8*/ 	.byte	0xf0, 0xd7, 0x35, 0x79, 0x55, 0xdf, 0x20, 0x40, 0x15, 0x4e, 0x6d, 0xd8, 0x1c, 0xb3, 0x0c, 0x40
        /*00d8*/ 	.byte	0x19, 0x22, 0x39, 0x6f, 0x60, 0x38, 0x30, 0x40, 0xeb, 0xa6, 0x1d, 0x3e, 0xc9, 0xd9, 0x25, 0x40
        /*00e8*/ 	.byte	0xcb, 0x22, 0x2f, 0x15, 0x20, 0x1b, 0xf3, 0x3f, 0x32, 0xa3, 0x57, 0x8f, 0xce, 0xfc, 0x17, 0x40
        /*00f8*/ 	.byte	0x08, 0x3f, 0x1e, 0xe7, 0xd5, 0xfe, 0x2a, 0x40, 0x1c, 0x72, 0x46, 0xb6, 0x06, 0x47, 0x33, 0x40
	.type		CRAM48_ALPHA0,@object
	.size		CRAM48_ALPHA0,(cram48_alpha_re - CRAM48_ALPHA0)
CRAM48_ALPHA0:
        /*0108*/ 	.byte	0xb4, 0x5b, 0xb1, 0x73, 0x29, 0x80, 0x40, 0x36
	.type		cram48_alpha_re,@object
	.size		cram48_alpha_re,(cram48_alpha_im - cram48_alpha_re)
cram48_alpha_re:
        /*0110*/ 	.byte	0xda, 0x37, 0x05, 0x93, 0xe7, 0xf5, 0x83, 0x40, 0x8b, 0x08, 0x2c, 0xf3, 0xaa, 0xdf, 0x67, 0x40
        /* <DEDUP_REMOVED lines=11> */
	.type		cram48_alpha_im,@object
	.size		cram48_alpha_im,(cram48_theta_re - cram48_alpha_im)
cram48_alpha_im:
        /* <DEDUP_REMOVED lines=12> */
	.type		cram48_theta_re,@object
	.size		cram48_theta_re,(cram48_theta_im - cram48_theta_re)
cram48_theta_re:
        /* <DEDUP_REMOVED lines=12> */
	.type		cram48_theta_im,@object
	.size		cram48_theta_im,(.L_9 - cram48_theta_im)
cram48_theta_im:
        /* <DEDUP_REMOVED lines=12> */
.L_9:


//--------------------- .text._Z20cast_double_to_floatPKdPfi --------------------------
	.section	.text._Z20cast_double_to_floatPKdPfi,"ax",@progbits
	.align	128
        .global         _Z20cast_double_to_floatPKdPfi
        .type           _Z20cast_double_to_floatPKdPfi,@function
        .size           _Z20cast_double_to_floatPKdPfi,(.L_x_1 - _Z20cast_double_to_floatPKdPfi)
        .other          _Z20cast_double_to_floatPKdPfi,@"STO_CUDA_ENTRY STV_DEFAULT"
_Z20cast_double_to_floatPKdPfi:
.text._Z20cast_double_to_floatPKdPfi:
[----:B------:R-:W-:Y:S01]  /*0000*/  LDC R1, c[0x0][0x37c] ;  /* 0x0000df00ff017b82 */ /* 0x000fe20000000800 */
[----:B------:R-:W0:Y:S07]  /*0010*/  S2R R0, SR_TID.X ;  /* 0x0000000000007919 */ /* 0x000e2e0000002100 */
[----:B------:R-:W0:Y:S01]  /*0020*/  S2UR UR5, SR_CTAID.X ;  /* 0x00000000000579c3 */ /* 0x000e220000002500 */
[----:B------:R-:W1:Y:S07]  /*0030*/  LDCU UR4, c[0x0][0x390] ;  /* 0x00007200ff0477ac */ /* 0x000e6e0008000800 */
[----:B------:R-:W0:Y:S01]  /*0040*/  LDC R7, c[0x0][0x360] ;  /* 0x0000d800ff077b82 */ /* 0x000e220000000800 */
[----:B-1----:R-:W-:Y:S01]  /*0050*/  UIMAD UR4, UR4, UR4, URZ ;  /* 0x00000004040472a4 */ /* 0x002fe2000f8e02ff */
[----:B0-----:R-:W-:-:S05]  /*0060*/  IMAD R7, R7, UR5, R0 ;  /* 0x0000000507077c24 */ /* 0x001fca000f8e0200 */
[----:B------:R-:W-:-:S13]  /*0070*/  ISETP.GE.AND P0, PT, R7, UR4, PT ;  /* 0x0000000407007c0c */ /* 0x000fda000bf06270 */
[----:B------:R-:W-:Y:S05]  /*0080*/  @P0 EXIT ;  /* 0x000000000000094d */ /* 0x000fea0003800000 */
[----:B------:R-:W0:Y:S01]  /*0090*/  LDC.64 R2, c[0x0][0x380] ;  /* 0x0000e000ff027b82 */ /* 0x000e220000000a00 */
[----:B------:R-:W1:Y:S07]  /*00a0*/  LDCU.64 UR4, c[0x0][0x358] ;  /* 0x00006b00ff0477ac */ /* 0x000e6e0008000a00 */
[----:B------:R-:W2:Y:S01]  /*00b0*/  LDC.64 R4, c[0x0][0x388] ;  /* 0x0000e200ff047b82 */ /* 0x000ea20000000a00 */
[----:B0-----:R-:W-:-:S06]  /*00c0*/  IMAD.WIDE R2, R7, 0x8, R2 ;  /* 0x0000000807027825 */ /* 0x001fcc00078e0202 */
[----:B-1----:R-:W3:Y:S01]  /*00d0*/  LDG.E.64 R2, desc[UR4][R2.64] ;  /* 0x0000000402027981 */ /* 0x002ee2000c1e1b00 */
[----:B--2---:R-:W-:Y:S01]  /*00e0*/  IMAD.WIDE R4, R7, 0x4, R4 ;  /* 0x0000000407047825 */ /* 0x004fe200078e0204 */
[----:B---3--:R-:W0:Y:S04]  /*00f0*/  F2F.F32.F64 R9, R2 ;  /* 0x0000000200097310 */ /* 0x008e280000301000 */
[----:B0-----:R-:W-:Y:S01]  /*0100*/  STG.E desc[UR4][R4.64], R9 ;  /* 0x0000000904007986 */ /* 0x001fe2000c101904 */
[----:B------:R-:W-:Y:S05]  /*0110*/  EXIT ;  /* 0x000000000000794d */ /* 0x000fea0003800000 */
.L_x_0:
[----:B------:R-:W-:-:S00]  /*0120*/  BRA `(.L_x_0) ;  /* 0xfffffffc00fc7947 */ /* 0x000fc0000383ffff */
[----:B------:R-:W-:-:S00]  /*0130*/  NOP ;  /* 0x0000000000007918 */ /* 0x000fc00000000000 */
        /* <DEDUP_REMOVED lines=12> */
.L_x_1:


//--------------------- .nv.shared.reserved.0     --------------------------
	.section	.nv.shared.reserved.0,"aw",@nobits
	.weak		__nv_reservedSMEM_offset_0_alias
	.size		__nv_reservedSMEM_offset_0_alias, 0, 64
	.other		__nv_reservedSMEM_offset_0_alias,@"STO_CUDA_RESERVED_SHARED STV_DEFAULT"
__nv_reservedSMEM_offset_0_alias:
	.zero		0
	.zero		64


//--------------------- .nv.constant0._Z20cast_double_to_floatPKdPfi --------------------------
	.section	.nv.constant0._Z20cast_double_to_floatPKdPfi,"a",@progbits
	.sectionflags	@""
	.align	4
.nv.constant0._Z20cast_double_to_floatPKdPfi:
	.zero		916


//--------------------- SYMBOLS --------------------------

	.type		.nv.reservedSmem.offset0,@object
	.size		.nv.reservedSmem.offset0,0x4
